	.headerflags	@"EF_CUDA_TEXMODE_UNIFIED EF_CUDA_64BIT_ADDRESS EF_CUDA_ACCELERATORS EF_CUDA_SM90 EF_CUDA_VIRTUAL_SM(EF_CUDA_SM90)"
	.elftype	@"ET_EXEC"


//--------------------- .nv.info                  --------------------------
	.section	.nv.info,"",@"SHT_CUDA_INFO"
	.align	4


	//----- nvinfo : EIATTR_REGCOUNT
	.align		4
        /*0000*/ 	.byte	0x04, 0x2f
        /*0002*/ 	.short	(.L_1 - .L_0)
	.align		4
.L_0:
        /*0004*/ 	.word	index@(triton_poi_fused_add_convolution_18)
        /*0008*/ 	.word	0x0000000e


	//----- nvinfo : EIATTR_MIN_STACK_SIZE
	.align		4
.L_1:
        /*000c*/ 	.byte	0x04, 0x12
        /*000e*/ 	.short	(.L_3 - .L_2)
	.align		4
.L_2:
        /*0010*/ 	.word	index@(triton_poi_fused_add_convolution_18)
        /*0014*/ 	.word	0x00000000


	//----- nvinfo : EIATTR_FRAME_SIZE
	.align		4
.L_3:
        /*0018*/ 	.byte	0x04, 0x11
        /*001a*/ 	.short	(.L_5 - .L_4)
	.align		4
.L_4:
        /*001c*/ 	.word	index@(triton_poi_fused_add_convolution_18)
        /*0020*/ 	.word	0x00000000


	//----- nvinfo : EIATTR_MIN_STACK_SIZE
	.align		4
.L_5:
        /*0024*/ 	.byte	0x04, 0x12
        /*0026*/ 	.short	(.L_7 - .L_6)
	.align		4
.L_6:
        /*0028*/ 	.word	index@(triton_poi_fused_add_convolution_18)
        /*002c*/ 	.word	0x00000000
.L_7:


//--------------------- .nv.info.triton_poi_fused_add_convolution_18 --------------------------
	.section	.nv.info.triton_poi_fused_add_convolution_18,"",@"SHT_CUDA_INFO"
	.sectionflags	@""
	.align	4


	//----- nvinfo : EIATTR_CUDA_API_VERSION
	.align		4
        /*0000*/ 	.byte	0x04, 0x37
        /*0002*/ 	.short	(.L_9 - .L_8)
.L_8:
        /*0004*/ 	.word	0x0000007c


	//----- nvinfo : EIATTR_KPARAM_INFO
	.align		4
.L_9:
        /*0008*/ 	.byte	0x04, 0x17
        /*000a*/ 	.short	(.L_11 - .L_10)
.L_10:
        /*000c*/ 	.word	0x00000000
        /*0010*/ 	.short	0x0003
        /*0012*/ 	.short	0x0018
        /*0014*/ 	.byte	0x00, 0xf0, 0x11, 0x00


	//----- nvinfo : EIATTR_KPARAM_INFO
	.align		4
.L_11:
        /*0018*/ 	.byte	0x04, 0x17
        /*001a*/ 	.short	(.L_13 - .L_12)
.L_12:
        /*001c*/ 	.word	0x00000000
        /*0020*/ 	.short	0x0002
        /*0022*/ 	.short	0x0010
        /*0024*/ 	.byte	0x00, 0xf4, 0x21, 0x00


	//----- nvinfo : EIATTR_KPARAM_INFO
	.align		4
.L_13:
        /*0028*/ 	.byte	0x04, 0x17
        /*002a*/ 	.short	(.L_15 - .L_14)
.L_14:
        /*002c*/ 	.word	0x00000000
        /*0030*/ 	.short	0x0001
        /*0032*/ 	.short	0x0008
        /*0034*/ 	.byte	0x00, 0xf4, 0x21, 0x00


	//----- nvinfo : EIATTR_KPARAM_INFO
	.align		4
.L_15:
        /*0038*/ 	.byte	0x04, 0x17
        /*003a*/ 	.short	(.L_17 - .L_16)
.L_16:
        /*003c*/ 	.word	0x00000000
        /*0040*/ 	.short	0x0000
        /*0042*/ 	.short	0x0000
        /*0044*/ 	.byte	0x00, 0xf4, 0x21, 0x00


	//----- nvinfo : EIATTR_SPARSE_MMA_MASK
	.align		4
.L_17:
        /*0048*/ 	.byte	0x03, 0x50
        /*004a*/ 	.short	0x0000


	//----- nvinfo : EIATTR_MAXREG_COUNT
	.align		4
        /*004c*/ 	.byte	0x03, 0x1b
        /*004e*/ 	.short	0x00ff


	//----- nvinfo : EIATTR_EXIT_INSTR_OFFSETS
	.align		4
        /*0050*/ 	.byte	0x04, 0x1c
        /*0052*/ 	.short	(.L_19 - .L_18)


	//   ....[0]....
.L_18:
        /*0054*/ 	.word	0x000001a0


	//----- nvinfo : EIATTR_REQNTID
	.align		4
.L_19:
        /*0058*/ 	.byte	0x04, 0x10
        /*005a*/ 	.short	(.L_21 - .L_20)
.L_20:
        /*005c*/ 	.word	0x00000100
        /*0060*/ 	.word	0x00000001
        /*0064*/ 	.word	0x00000001


	//----- nvinfo : EIATTR_CBANK_PARAM_SIZE
	.align		4
.L_21:
        /*0068*/ 	.byte	0x03, 0x19
        /*006a*/ 	.short	0x001c


	//----- nvinfo : EIATTR_PARAM_CBANK
	.align		4
        /*006c*/ 	.byte	0x04, 0x0a
        /*006e*/ 	.short	(.L_23 - .L_22)
	.align		4
.L_22:
        /*0070*/ 	.word	index@(.nv.constant0.triton_poi_fused_add_convolution_18)
        /*0074*/ 	.short	0x0210
        /*0076*/ 	.short	0x001c


	//----- nvinfo : EIATTR_SW_WAR
	.align		4
.L_23:
        /*0078*/ 	.byte	0x04, 0x36
        /*007a*/ 	.short	(.L_25 - .L_24)
.L_24:
        /*007c*/ 	.word	0x00000008
.L_25:


//--------------------- .nv.callgraph             --------------------------
	.section	.nv.callgraph,"",@"SHT_CUDA_CALLGRAPH"
	.align	4
	.sectionentsize	8
	.align		4
        /*0000*/ 	.word	0x00000000
	.align		4
        /*0004*/ 	.word	0xffffffff
	.align		4
        /*0008*/ 	.word	0x00000000
	.align		4
        /*000c*/ 	.word	0xfffffffe
	.align		4
        /*0010*/ 	.word	0x00000000
	.align		4
        /*0014*/ 	.word	0xfffffffd
	.align		4
        /*0018*/ 	.word	0x00000000
	.align		4
        /*001c*/ 	.word	0xfffffffc


//--------------------- .text.triton_poi_fused_add_convolution_18 --------------------------
	.section	.text.triton_poi_fused_add_convolution_18,"ax",@progbits
	.align	128
        .global         triton_poi_fused_add_convolution_18
        .type           triton_poi_fused_add_convolution_18,@function
        .size           triton_poi_fused_add_convolution_18,(.L_x_1 - triton_poi_fused_add_convolution_18)
        .other          triton_poi_fused_add_convolution_18,@"STO_CUDA_ENTRY STV_DEFAULT"
triton_poi_fused_add_convolution_18:
.text.triton_poi_fused_add_convolution_18:
[----:B------:R-:W-:Y:S01]  /*0000*/  LDC R1, c[0x0][0x28] ;  /* 0x00000a00ff017b82 */ /* 0x000fe20000000800 */
[----:B------:R-:W1:Y:S07]  /*0010*/  S2R R0, SR_TID.X ;  /* 0x0000000000007919 */ /* 0x000e6e0000002100 */
[----:B------:R-:W2:Y:S01]  /*0020*/  LDC.64 R6, c[0x0][0x220] ;  /* 0x00008800ff067b82 */ /* 0x000ea20000000a00 */
[----:B------:R-:W-:Y:S01]  /*0030*/  ULDC.64 UR4, c[0x0][0x208] ;  /* 0x0000820000047ab9 */ /* 0x000fe20000000a00 */
[----:B------:R-:W3:Y:S06]  /*0040*/  S2R R9, SR_CTAID.X ;  /* 0x0000000000097919 */ /* 0x000eec0000002500 */
[----:B------:R-:W4:Y:S08]  /*0050*/  LDC.64 R4, c[0x0][0x210] ;  /* 0x00008400ff047b82 */ /* 0x000f300000000a00 */
[----:B------:R-:W5:Y:S01]  /*0060*/  LDC.64 R2, c[0x0][0x218] ;  /* 0x00008600ff027b82 */ /* 0x000f620000000a00 */
[----:B-1----:R-:W-:-:S04]  /*0070*/  SHF.L.U32 R0, R0, 0x1, RZ ;  /* 0x0000000100007819 */ /* 0x002fc800000006ff */
[----:B------:R-:W-:Y:S02]  /*0080*/  LOP3.LUT R0, R0, 0x1fe, RZ, 0xc0, !PT ;  /* 0x000001fe00007812 */ /* 0x000fe400078ec0ff */
[----:B---3--:R-:W-:Y:S02]  /*0090*/  SHF.R.S32.HI R8, RZ, 0x16, R9 ;  /* 0x00000016ff087819 */ /* 0x008fe40000011409 */
[----:B------:R-:W-:Y:S02]  /*00a0*/  LEA R9, R9, R0, 0x9 ;  /* 0x0000000009097211 */ /* 0x000fe400078e48ff */
[----:B------:R-:W-:-:S03]  /*00b0*/  SGXT R0, R8, 0x1 ;  /* 0x000000010800781a */ /* 0x000fc60000000200 */
[----:B----4-:R-:W-:Y:S01]  /*00c0*/  IMAD.WIDE R4, R9, 0x4, R4 ;  /* 0x0000000409047825 */ /* 0x010fe200078e0204 */
[----:B------:R-:W-:-:S03]  /*00d0*/  LEA.HI R0, R0, R9, RZ, 0x6 ;  /* 0x0000000900007211 */ /* 0x000fc600078f30ff */
[----:B-----5:R-:W-:Y:S01]  /*00e0*/  IMAD.WIDE R2, R9, 0x4, R2 ;  /* 0x0000000409027825 */ /* 0x020fe200078e0202 */
[----:B------:R-:W-:-:S04]  /*00f0*/  LOP3.LUT R0, R0, 0xffffffc0, RZ, 0xc0, !PT ;  /* 0xffffffc000007812 */ /* 0x000fc800078ec0ff */
[----:B------:R-:W-:Y:S01]  /*0100*/  IADD3 R11, R9, -R0, RZ ;  /* 0x80000000090b7210 */ /* 0x000fe20007ffe0ff */
[----:B------:R-:W3:Y:S04]  /*0110*/  LDG.E.64 R2, desc[UR4][R2.64] ;  /* 0x0000000402027981 */ /* 0x000ee8000c1e1b00 */
[----:B--2---:R-:W-:Y:S01]  /*0120*/  IMAD.WIDE R6, R11, 0x4, R6 ;  /* 0x000000040b067825 */ /* 0x004fe200078e0206 */
[----:B------:R-:W2:Y:S05]  /*0130*/  LDG.E.64 R8, desc[UR4][R4.64] ;  /* 0x0000000404087981 */ /* 0x000eaa000c1e1b00 */
[----:B------:R-:W2:Y:S02]  /*0140*/  LDG.E.EL.64 R6, desc[UR4][R6.64] ;  /* 0x0000000406067981 */ /* 0x000ea4000c2e1b00 */
[----:B--2---:R-:W-:Y:S01]  /*0150*/  FADD R11, R8, R6 ;  /* 0x00000006080b7221 */ /* 0x004fe20000000000 */
[----:B------:R-:W-:-:S03]  /*0160*/  FADD R0, R9, R7 ;  /* 0x0000000709007221 */ /* 0x000fc60000000000 */
[----:B---3--:R-:W-:Y:S01]  /*0170*/  FADD R8, R2, R11 ;  /* 0x0000000b02087221 */ /* 0x008fe20000000000 */
[----:B------:R-:W-:-:S05]  /*0180*/  FADD R9, R3, R0 ;  /* 0x0000000003097221 */ /* 0x000fca0000000000 */
[----:B------:R-:W-:Y:S01]  /*0190*/  STG.E.64 desc[UR4][R4.64], R8 ;  /* 0x0000000804007986 */ /* 0x000fe2000c101b04 */
[----:B------:R-:W-:Y:S05]  /*01a0*/  EXIT ;  /* 0x000000000000794d */ /* 0x000fea0003800000 */
.L_x_0:
[----:B------:R-:W-:-:S00]  /*01b0*/  BRA `(.L_x_0) ;  /* 0xfffffffc00fc7947 */ /* 0x000fc0000383ffff */
[----:B------:R-:W-:-:S00]  /*01c0*/  NOP ;  /* 0x0000000000007918 */ /* 0x000fc00000000000 */
        /* <DEDUP_REMOVED lines=11> */
.L_x_1:


//--------------------- .nv.constant0.triton_poi_fused_add_convolution_18 --------------------------
	.section	.nv.constant0.triton_poi_fused_add_convolution_18,"a",@progbits
	.sectionflags	@""
	.align	4
.nv.constant0.triton_poi_fused_add_convolution_18:
	.zero		556
